//
// Generated by NVIDIA NVVM Compiler
//
// Compiler Build ID: CL-36424714
// Cuda compilation tools, release 13.0, V13.0.88
// Based on NVVM 20.0.0
//

.version 9.0
.target sm_100
.address_size 64

	// .globl	_Z11dot_productPKfS0_Pfi
.extern .shared .align 16 .b8 sdata[];

.visible .entry _Z11dot_productPKfS0_Pfi(
	.param .u64 .ptr .align 1 _Z11dot_productPKfS0_Pfi_param_0,
	.param .u64 .ptr .align 1 _Z11dot_productPKfS0_Pfi_param_1,
	.param .u64 .ptr .align 1 _Z11dot_productPKfS0_Pfi_param_2,
	.param .u32 _Z11dot_productPKfS0_Pfi_param_3
)
{
	.reg .pred 	%p<15>;
	.reg .b32 	%r<35>;
	.reg .b32 	%f<29>;
	.reg .b64 	%rd<10>;

	ld.param.u64 	%rd1, [_Z11dot_productPKfS0_Pfi_param_0];
	ld.param.u64 	%rd2, [_Z11dot_productPKfS0_Pfi_param_1];
	ld.param.u64 	%rd3, [_Z11dot_productPKfS0_Pfi_param_2];
	ld.param.u32 	%r4, [_Z11dot_productPKfS0_Pfi_param_3];
	mov.u32 	%r5, %ctaid.x;
	mov.u32 	%r1, %ntid.x;
	mov.u32 	%r2, %tid.x;
	mad.lo.s32 	%r3, %r5, %r1, %r2;
	setp.ge.s32 	%p1, %r3, %r4;
	mov.f32 	%f28, 0f00000000;
	@%p1 bra 	$L__BB0_2;
	cvta.to.global.u64 	%rd4, %rd1;
	cvta.to.global.u64 	%rd5, %rd2;
	mul.wide.s32 	%rd6, %r3, 4;
	add.s64 	%rd7, %rd4, %rd6;
	ld.global.f32 	%f6, [%rd7];
	add.s64 	%rd8, %rd5, %rd6;
	ld.global.f32 	%f7, [%rd8];
	mul.f32 	%f28, %f6, %f7;
$L__BB0_2:
	mov.b32 	%r6, %f28;
	shfl.sync.down.b32	%r7|%p2, %r6, 16, 31, -1;
	mov.b32 	%f8, %r7;
	add.f32 	%f9, %f28, %f8;
	mov.b32 	%r8, %f9;
	shfl.sync.down.b32	%r9|%p3, %r8, 8, 31, -1;
	mov.b32 	%f10, %r9;
	add.f32 	%f11, %f9, %f10;
	mov.b32 	%r10, %f11;
	shfl.sync.down.b32	%r11|%p4, %r10, 4, 31, -1;
	mov.b32 	%f12, %r11;
	add.f32 	%f13, %f11, %f12;
	mov.b32 	%r12, %f13;
	shfl.sync.down.b32	%r13|%p5, %r12, 2, 31, -1;
	mov.b32 	%f14, %r13;
	add.f32 	%f15, %f13, %f14;
	mov.b32 	%r14, %f15;
	shfl.sync.down.b32	%r15|%p6, %r14, 1, 31, -1;
	mov.b32 	%f16, %r15;
	add.f32 	%f3, %f15, %f16;
	and.b32  	%r16, %r2, 31;
	setp.ne.s32 	%p7, %r16, 0;
	@%p7 bra 	$L__BB0_4;
	shr.u32 	%r17, %r2, 3;
	and.b32  	%r18, %r17, 124;
	mov.u32 	%r19, sdata;
	add.s32 	%r20, %r19, %r18;
	st.shared.f32 	[%r20], %f3;
$L__BB0_4:
	bar.sync 	0;
	shr.u32 	%r21, %r1, 5;
	setp.ge.u32 	%p8, %r2, %r21;
	@%p8 bra 	$L__BB0_7;
	shl.b32 	%r22, %r2, 2;
	mov.u32 	%r23, sdata;
	add.s32 	%r24, %r23, %r22;
	ld.shared.f32 	%f17, [%r24];
	mov.b32 	%r25, %f17;
	shfl.sync.down.b32	%r26|%p9, %r25, 16, 31, -1;
	mov.b32 	%f18, %r26;
	add.f32 	%f19, %f17, %f18;
	mov.b32 	%r27, %f19;
	shfl.sync.down.b32	%r28|%p10, %r27, 8, 31, -1;
	mov.b32 	%f20, %r28;
	add.f32 	%f21, %f19, %f20;
	mov.b32 	%r29, %f21;
	shfl.sync.down.b32	%r30|%p11, %r29, 4, 31, -1;
	mov.b32 	%f22, %r30;
	add.f32 	%f23, %f21, %f22;
	mov.b32 	%r31, %f23;
	shfl.sync.down.b32	%r32|%p12, %r31, 2, 31, -1;
	mov.b32 	%f24, %r32;
	add.f32 	%f25, %f23, %f24;
	mov.b32 	%r33, %f25;
	shfl.sync.down.b32	%r34|%p13, %r33, 1, 31, -1;
	mov.b32 	%f26, %r34;
	add.f32 	%f4, %f25, %f26;
	setp.ne.s32 	%p14, %r2, 0;
	@%p14 bra 	$L__BB0_7;
	cvta.to.global.u64 	%rd9, %rd3;
	atom.global.add.f32 	%f27, [%rd9], %f4;
$L__BB0_7:
	ret;

}


// ===== COMPILED SASS (sm_100) =====

	.target	sm_100

	.elftype	@"ET_EXEC"


//--------------------- .note.nv.tkinfo           --------------------------
	.section	.note.nv.tkinfo,"",@"SHT_NOTE"
	.sectionflags	@"SHF_NOTE_NV_TKINFO"
	.tkinfo
        /*0018*/ 	.word	0x00000002
        /*0030*/ 	.string	""
        /*0030*/ 	.string	"ptxas"
        /*0030*/ 	.string	"Cuda compilation tools, release 13.0, V13.0.88"
        /*0030*/ 	.string	"Build cuda_13.0.r13.0/compiler.36424714_0"
        /*0030*/ 	.string	"-arch sm_100 -m 64 "



//--------------------- .note.nv.cuinfo           --------------------------
	.section	.note.nv.cuinfo,"",@"SHT_NOTE"
	.sectionflags	@"SHF_NOTE_NV_CUINFO"
        /*0018*/ 	.short	0x0002
        /*001a*/ 	.short	0x0064
        /*001c*/ 	.short	0x0082
	.zero		2


//--------------------- .nv.info                  --------------------------
	.section	.nv.info,"",@"SHT_CUDA_INFO"
	.align	4


	//----- nvinfo : EIATTR_REGCOUNT
	.align		4
        /*0000*/ 	.byte	0x04, 0x2f
        /*0002*/ 	.short	(.L_1 - .L_0)
	.align		4
.L_0:
        /*0004*/ 	.word	index@(_Z11dot_productPKfS0_Pfi)
        /*0008*/ 	.word	0x0000000e


	//----- nvinfo : EIATTR_FRAME_SIZE
	.align		4
.L_1:
        /*000c*/ 	.byte	0x04, 0x11
        /*000e*/ 	.short	(.L_3 - .L_2)
	.align		4
.L_2:
        /*0010*/ 	.word	index@(_Z11dot_productPKfS0_Pfi)
        /*0014*/ 	.word	0x00000000


	//----- nvinfo : EIATTR_MIN_STACK_SIZE
	.align		4
.L_3:
        /*0018*/ 	.byte	0x04, 0x12
        /*001a*/ 	.short	(.L_5 - .L_4)
	.align		4
.L_4:
        /*001c*/ 	.word	index@(_Z11dot_productPKfS0_Pfi)
        /*0020*/ 	.word	0x00000000
.L_5:


//--------------------- .nv.compat                --------------------------
	.section	.nv.compat,"",@"SHT_CUDA_COMPAT_INFO"
	.align	4
        /*0000*/ 	.byte	0x02, 0x09, 0x00, 0x00, 0x02, 0x02, 0x01, 0x00, 0x02, 0x05, 0x05, 0x00, 0x03, 0x07, 0x01, 0x01
        /*0010*/ 	.byte	0x02, 0x03, 0x00, 0x00, 0x02, 0x06, 0x01, 0x00, 0x04, 0x0b, 0x08, 0x00, 0x09, 0x00, 0x00, 0x00
        /*0020*/ 	.byte	0x00, 0x00, 0x00, 0x00


//--------------------- .nv.info._Z11dot_productPKfS0_Pfi --------------------------
	.section	.nv.info._Z11dot_productPKfS0_Pfi,"",@"SHT_CUDA_INFO"
	.sectionflags	@""
	.align	4


	//----- nvinfo : EIATTR_CUDA_API_VERSION
	.align		4
        /*0000*/ 	.byte	0x04, 0x37
        /*0002*/ 	.short	(.L_7 - .L_6)
.L_6:
        /*0004*/ 	.word	0x00000082


	//----- nvinfo : EIATTR_KPARAM_INFO
	.align		4
.L_7:
        /*0008*/ 	.byte	0x04, 0x17
        /*000a*/ 	.short	(.L_9 - .L_8)
.L_8:
        /*000c*/ 	.word	0x00000000
        /*0010*/ 	.short	0x0003
        /*0012*/ 	.short	0x0018
        /*0014*/ 	.byte	0x00, 0xf0, 0x11, 0x00


	//----- nvinfo : EIATTR_KPARAM_INFO
	.align		4
.L_9:
        /*0018*/ 	.byte	0x04, 0x17
        /*001a*/ 	.short	(.L_11 - .L_10)
.L_10:
        /*001c*/ 	.word	0x00000000
        /*0020*/ 	.short	0x0002
        /*0022*/ 	.short	0x0010
        /*0024*/ 	.byte	0x00, 0xf5, 0x21, 0x00


	//----- nvinfo : EIATTR_KPARAM_INFO
	.align		4
.L_11:
        /*0028*/ 	.byte	0x04, 0x17
        /*002a*/ 	.short	(.L_13 - .L_12)
.L_12:
        /*002c*/ 	.word	0x00000000
        /*0030*/ 	.short	0x0001
        /*0032*/ 	.short	0x0008
        /*0034*/ 	.byte	0x00, 0xf5, 0x21, 0x00


	//----- nvinfo : EIATTR_KPARAM_INFO
	.align		4
.L_13:
        /*0038*/ 	.byte	0x04, 0x17
        /*003a*/ 	.short	(.L_15 - .L_14)
.L_14:
        /*003c*/ 	.word	0x00000000
        /*0040*/ 	.short	0x0000
        /*0042*/ 	.short	0x0000
        /*0044*/ 	.byte	0x00, 0xf5, 0x21, 0x00


	//----- nvinfo : EIATTR_SPARSE_MMA_MASK
	.align		4
.L_15:
        /*0048*/ 	.byte	0x03, 0x50
        /*004a*/ 	.short	0x0000


	//----- nvinfo : EIATTR_MAXREG_COUNT
	.align		4
        /*004c*/ 	.byte	0x03, 0x1b
        /*004e*/ 	.short	0x00ff


	//----- nvinfo : EIATTR_NUM_BARRIERS
	.align		4
        /*0050*/ 	.byte	0x02, 0x4c
        /*0052*/ 	.byte	0x01
	.zero		1


	//----- nvinfo : EIATTR_MERCURY_ISA_VERSION
	.align		4
        /*0054*/ 	.byte	0x03, 0x5f
        /*0056*/ 	.short	0x0101


	//----- nvinfo : EIATTR_COOP_GROUP_MASK_REGIDS
	.align		4
        /*0058*/ 	.byte	0x04, 0x29
        /*005a*/ 	.short	(.L_17 - .L_16)


	//   ....[0]....
.L_16:
        /*005c*/ 	.word	0xffffffff


	//   ....[1]....
        /*0060*/ 	.word	0xffffffff


	//   ....[2]....
        /*0064*/ 	.word	0xffffffff


	//   ....[3]....
        /*0068*/ 	.word	0xffffffff


	//   ....[4]....
        /*006c*/ 	.word	0xffffffff


	//   ....[5]....
        /*0070*/ 	.word	0xffffffff


	//   ....[6]....
        /*0074*/ 	.word	0xffffffff


	//   ....[7]....
        /*0078*/ 	.word	0xffffffff


	//   ....[8]....
        /*007c*/ 	.word	0xffffffff


	//   ....[9]....
        /*0080*/ 	.word	0xffffffff


	//----- nvinfo : EIATTR_COOP_GROUP_INSTR_OFFSETS
	.align		4
.L_17:
        /*0084*/ 	.byte	0x04, 0x28
        /*0086*/ 	.short	(.L_19 - .L_18)


	//   ....[0]....
.L_18:
        /*0088*/ 	.word	0x00000110


	//   ....[1]....
        /*008c*/ 	.word	0x00000170


	//   ....[2]....
        /*0090*/ 	.word	0x000001c0


	//   ....[3]....
        /*0094*/ 	.word	0x000001f0


	//   ....[4]....
        /*0098*/ 	.word	0x00000210


	//   ....[5]....
        /*009c*/ 	.word	0x000002c0


	//   ....[6]....
        /*00a0*/ 	.word	0x000002e0


	//   ....[7]....
        /*00a4*/ 	.word	0x00000300


	//   ....[8]....
        /*00a8*/ 	.word	0x00000320


	//   ....[9]....
        /*00ac*/ 	.word	0x00000340


	//----- nvinfo : EIATTR_VRC_CTA_INIT_COUNT
	.align		4
.L_19:
        /*00b0*/ 	.byte	0x02, 0x4a
	.zero		1
	.zero		1


	//----- nvinfo : EIATTR_EXIT_INSTR_OFFSETS
	.align		4
        /*00b4*/ 	.byte	0x04, 0x1c
        /*00b6*/ 	.short	(.L_21 - .L_20)


	//   ....[0]....
.L_20:
        /*00b8*/ 	.word	0x00000250


	//   ....[1]....
        /*00bc*/ 	.word	0x00000350


	//   ....[2]....
        /*00c0*/ 	.word	0x00000390


	//----- nvinfo : EIATTR_CBANK_PARAM_SIZE
	.align		4
.L_21:
        /*00c4*/ 	.byte	0x03, 0x19
        /*00c6*/ 	.short	0x001c


	//----- nvinfo : EIATTR_PARAM_CBANK
	.align		4
        /*00c8*/ 	.byte	0x04, 0x0a
        /*00ca*/ 	.short	(.L_23 - .L_22)
	.align		4
.L_22:
        /*00cc*/ 	.word	index@(.nv.constant0._Z11dot_productPKfS0_Pfi)
        /*00d0*/ 	.short	0x0380
        /*00d2*/ 	.short	0x001c


	//----- nvinfo : EIATTR_SW_WAR
	.align		4
.L_23:
        /*00d4*/ 	.byte	0x04, 0x36
        /*00d6*/ 	.short	(.L_25 - .L_24)
.L_24:
        /*00d8*/ 	.word	0x00000008
.L_25:


//--------------------- .nv.callgraph             --------------------------
	.section	.nv.callgraph,"",@"SHT_CUDA_CALLGRAPH"
	.align	4
	.sectionentsize	8
	.align		4
        /*0000*/ 	.word	0x00000000
	.align		4
        /*0004*/ 	.word	0xffffffff
	.align		4
        /*0008*/ 	.word	0x00000000
	.align		4
        /*000c*/ 	.word	0xfffffffe
	.align		4
        /*0010*/ 	.word	0x00000000
	.align		4
        /*0014*/ 	.word	0xfffffffd
	.align		4
        /*0018*/ 	.word	0x00000000
	.align		4
        /*001c*/ 	.word	0xfffffffc


//--------------------- .text._Z11dot_productPKfS0_Pfi --------------------------
	.section	.text._Z11dot_productPKfS0_Pfi,"ax",@progbits
	.align	128
        .global         _Z11dot_productPKfS0_Pfi
        .type           _Z11dot_productPKfS0_Pfi,@function
        .size           _Z11dot_productPKfS0_Pfi,(.L_x_1 - _Z11dot_productPKfS0_Pfi)
        .other          _Z11dot_productPKfS0_Pfi,@"STO_CUDA_ENTRY STV_DEFAULT"
_Z11dot_productPKfS0_Pfi:
.text._Z11dot_productPKfS0_Pfi:
[----:B------:R-:W-:Y:S01]  /*0000*/  LDC R1, c[0x0][0x37c] ;  /* 0x0000df00ff017b82 */ /* 0x000fe20000000800 */
[----:B------:R-:W0:Y:S07]  /*0010*/  S2R R0, SR_TID.X ;  /* 0x0000000000007919 */ /* 0x000e2e0000002100 */
[----:B------:R-:W0:Y:S01]  /*0020*/  S2UR UR4, SR_CTAID.X ;  /* 0x00000000000479c3 */ /* 0x000e220000002500 */
[----:B------:R-:W1:Y:S01]  /*0030*/  LDCU UR5, c[0x0][0x398] ;  /* 0x00007300ff0577ac */ /* 0x000e620008000800 */
[----:B------:R-:W2:Y:S06]  /*0040*/  LDCU.64 UR6, c[0x0][0x358] ;  /* 0x00006b00ff0677ac */ /* 0x000eac0008000a00 */
[----:B------:R-:W0:Y:S08]  /*0050*/  LDC R11, c[0x0][0x360] ;  /* 0x0000d800ff0b7b82 */ /* 0x000e300000000800 */
[----:B------:R-:W3:Y:S08]  /*0060*/  LDC.64 R2, c[0x0][0x380] ;  /* 0x0000e000ff027b82 */ /* 0x000ef00000000a00 */
[----:B------:R-:W4:Y:S01]  /*0070*/  LDC.64 R4, c[0x0][0x388] ;  /* 0x0000e200ff047b82 */ /* 0x000f220000000a00 */
[----:B0-----:R-:W-:-:S05]  /*0080*/  IMAD R7, R11, UR4, R0 ;  /* 0x000000040b077c24 */ /* 0x001fca000f8e0200 */
[----:B-1----:R-:W-:-:S13]  /*0090*/  ISETP.GE.AND P0, PT, R7, UR5, PT ;  /* 0x0000000507007c0c */ /* 0x002fda000bf06270 */
[----:B---3--:R-:W-:-:S04]  /*00a0*/  @!P0 IMAD.WIDE R2, R7, 0x4, R2 ;  /* 0x0000000407028825 */ /* 0x008fc800078e0202 */
[----:B----4-:R-:W-:Y:S02]  /*00b0*/  @!P0 IMAD.WIDE R4, R7, 0x4, R4 ;  /* 0x0000000407048825 */ /* 0x010fe400078e0204 */
[----:B--2---:R-:W2:Y:S04]  /*00c0*/  @!P0 LDG.E R2, desc[UR6][R2.64] ;  /* 0x0000000602028981 */ /* 0x004ea8000c1e1900 */
[----:B------:R-:W2:Y:S01]  /*00d0*/  @!P0 LDG.E R5, desc[UR6][R4.64] ;  /* 0x0000000604058981 */ /* 0x000ea2000c1e1900 */
[----:B------:R-:W-:Y:S02]  /*00e0*/  HFMA2 R6, -RZ, RZ, 0, 0 ;  /* 0x00000000ff067431 */ /* 0x000fe400000001ff */
[----:B--2---:R-:W-:Y:S01]  /*00f0*/  @!P0 FMUL R6, R2, R5 ;  /* 0x0000000502068220 */ /* 0x004fe20000400000 */
[----:B------:R-:W-:-:S04]  /*0100*/  LOP3.LUT P0, RZ, R0, 0x1f, RZ, 0xc0, !PT ;  /* 0x0000001f00ff7812 */ /* 0x000fc8000780c0ff */
[----:B------:R-:W0:Y:S09]  /*0110*/  SHFL.DOWN PT, R7, R6, 0x10, 0x1f ;  /* 0x0a001f0006077f89 */ /* 0x000e3200000e0000 */
[----:B------:R-:W1:Y:S01]  /*0120*/  @!P0 S2R R5, SR_CgaCtaId ;  /* 0x0000000000058919 */ /* 0x000e620000008800 */
[----:B------:R-:W-:-:S02]  /*0130*/  @!P0 MOV R4, 0x400 ;  /* 0x0000040000048802 */ /* 0x000fc40000000f00 */
[----:B------:R-:W-:-:S04]  /*0140*/  @!P0 SHF.R.U32.HI R2, RZ, 0x3, R0 ;  /* 0x00000003ff028819 */ /* 0x000fc80000011600 */
[----:B------:R-:W-:Y:S01]  /*0150*/  @!P0 LOP3.LUT R2, R2, 0x7c, RZ, 0xc0, !PT ;  /* 0x0000007c02028812 */ /* 0x000fe200078ec0ff */
[----:B0-----:R-:W-:-:S05]  /*0160*/  FADD R7, R7, R6 ;  /* 0x0000000607077221 */ /* 0x001fca0000000000 */
[----:B------:R-:W0:Y:S01]  /*0170*/  SHFL.DOWN PT, R8, R7, 0x8, 0x1f ;  /* 0x09001f0007087f89 */ /* 0x000e2200000e0000 */
[----:B-1----:R-:W-:-:S04]  /*0180*/  @!P0 LEA R5, R5, R4, 0x18 ;  /* 0x0000000405058211 */ /* 0x002fc800078ec0ff */
[----:B------:R-:W-:Y:S01]  /*0190*/  @!P0 IADD3 R2, PT, PT, R2, R5, RZ ;  /* 0x0000000502028210 */ /* 0x000fe20007ffe0ff */
[----:B0-----:R-:W-:Y:S01]  /*01a0*/  FADD R8, R7, R8 ;  /* 0x0000000807087221 */ /* 0x001fe20000000000 */
[----:B------:R-:W-:-:S04]  /*01b0*/  SHF.R.U32.HI R7, RZ, 0x5, R11 ;  /* 0x00000005ff077819 */ /* 0x000fc8000001160b */
[----:B------:R-:W0:Y:S01]  /*01c0*/  SHFL.DOWN PT, R9, R8, 0x4, 0x1f ;  /* 0x08801f0008097f89 */ /* 0x000e2200000e0000 */
[----:B------:R-:W-:Y:S01]  /*01d0*/  ISETP.GE.U32.AND P1, PT, R0, R7, PT ;  /* 0x000000070000720c */ /* 0x000fe20003f26070 */
[----:B0-----:R-:W-:-:S05]  /*01e0*/  FADD R9, R8, R9 ;  /* 0x0000000908097221 */ /* 0x001fca0000000000 */
[----:B------:R-:W0:Y:S02]  /*01f0*/  SHFL.DOWN PT, R10, R9, 0x2, 0x1f ;  /* 0x08401f00090a7f89 */ /* 0x000e2400000e0000 */
[----:B0-----:R-:W-:-:S05]  /*0200*/  FADD R10, R9, R10 ;  /* 0x0000000a090a7221 */ /* 0x001fca0000000000 */
[----:B------:R-:W0:Y:S02]  /*0210*/  SHFL.DOWN PT, R3, R10, 0x1, 0x1f ;  /* 0x08201f000a037f89 */ /* 0x000e2400000e0000 */
[----:B0-----:R-:W-:-:S05]  /*0220*/  FADD R3, R10, R3 ;  /* 0x000000030a037221 */ /* 0x001fca0000000000 */
[----:B------:R0:W-:Y:S01]  /*0230*/  @!P0 STS [R2], R3 ;  /* 0x0000000302008388 */ /* 0x0001e20000000800 */
[----:B------:R-:W-:Y:S06]  /*0240*/  BAR.SYNC.DEFER_BLOCKING 0x0 ;  /* 0x0000000000007b1d */ /* 0x000fec0000010000 */
[----:B------:R-:W-:Y:S05]  /*0250*/  @P1 EXIT ;  /* 0x000000000000194d */ /* 0x000fea0003800000 */
[----:B------:R-:W1:Y:S01]  /*0260*/  S2UR UR5, SR_CgaCtaId ;  /* 0x00000000000579c3 */ /* 0x000e620000008800 */
[----:B------:R-:W-:Y:S01]  /*0270*/  UMOV UR4, 0x400 ;  /* 0x0000040000047882 */ /* 0x000fe20000000000 */
[----:B------:R-:W-:Y:S01]  /*0280*/  ISETP.NE.AND P0, PT, R0, RZ, PT ;  /* 0x000000ff0000720c */ /* 0x000fe20003f05270 */
[----:B-1----:R-:W-:-:S06]  /*0290*/  ULEA UR4, UR5, UR4, 0x18 ;  /* 0x0000000405047291 */ /* 0x002fcc000f8ec0ff */
[----:B0-----:R-:W-:-:S06]  /*02a0*/  LEA R2, R0, UR4, 0x2 ;  /* 0x0000000400027c11 */ /* 0x001fcc000f8e10ff */
[----:B------:R-:W0:Y:S04]  /*02b0*/  LDS R2, [R2] ;  /* 0x0000000002027984 */ /* 0x000e280000000800 */
[----:B0-----:R-:W0:Y:S02]  /*02c0*/  SHFL.DOWN PT, R3, R2, 0x10, 0x1f ;  /* 0x0a001f0002037f89 */ /* 0x001e2400000e0000 */
[----:B0-----:R-:W-:-:S05]  /*02d0*/  FADD R3, R2, R3 ;  /* 0x0000000302037221 */ /* 0x001fca0000000000 */
[----:B------:R-:W0:Y:S02]  /*02e0*/  SHFL.DOWN PT, R4, R3, 0x8, 0x1f ;  /* 0x09001f0003047f89 */ /* 0x000e2400000e0000 */
[----:B0-----:R-:W-:-:S05]  /*02f0*/  FADD R4, R3, R4 ;  /* 0x0000000403047221 */ /* 0x001fca0000000000 */
[----:B------:R-:W0:Y:S02]  /*0300*/  SHFL.DOWN PT, R5, R4, 0x4, 0x1f ;  /* 0x08801f0004057f89 */ /* 0x000e2400000e0000 */
[----:B0-----:R-:W-:-:S05]  /*0310*/  FADD R5, R4, R5 ;  /* 0x0000000504057221 */ /* 0x001fca0000000000 */
[----:B------:R-:W0:Y:S02]  /*0320*/  SHFL.DOWN PT, R6, R5, 0x2, 0x1f ;  /* 0x08401f0005067f89 */ /* 0x000e2400000e0000 */
[----:B0-----:R-:W-:-:S05]  /*0330*/  FADD R6, R5, R6 ;  /* 0x0000000605067221 */ /* 0x001fca0000000000 */
[----:B------:R0:W1:Y:S01]  /*0340*/  SHFL.DOWN PT, R7, R6, 0x1, 0x1f ;  /* 0x08201f0006077f89 */ /* 0x00006200000e0000 */
[----:B------:R-:W-:Y:S05]  /*0350*/  @P0 EXIT ;  /* 0x000000000000094d */ /* 0x000fea0003800000 */
[----:B------:R-:W2:Y:S01]  /*0360*/  LDC.64 R2, c[0x0][0x390] ;  /* 0x0000e400ff027b82 */ /* 0x000ea20000000a00 */
[----:B-1----:R-:W-:-:S05]  /*0370*/  FADD R7, R6, R7 ;  /* 0x0000000706077221 */ /* 0x002fca0000000000 */
[----:B--2---:R-:W-:Y:S01]  /*0380*/  REDG.E.ADD.F32.FTZ.RN.STRONG.GPU desc[UR6][R2.64], R7 ;  /* 0x00000007020079a6 */ /* 0x004fe2000c12f306 */
[----:B------:R-:W-:Y:S05]  /*0390*/  EXIT ;  /* 0x000000000000794d */ /* 0x000fea0003800000 */
.L_x_0:
[----:B------:R-:W-:-:S00]  /*03a0*/  BRA `(.L_x_0) ;  /* 0xfffffffc00fc7947 */ /* 0x000fc0000383ffff */
[----:B------:R-:W-:-:S00]  /*03b0*/  NOP ;  /* 0x0000000000007918 */ /* 0x000fc00000000000 */
        /* <DEDUP_REMOVED lines=12> */
.L_x_1:


//--------------------- .nv.shared._Z11dot_productPKfS0_Pfi --------------------------
	.section	.nv.shared._Z11dot_productPKfS0_Pfi,"aw",@nobits
	.sectionflags	@""
	.align	16
	.zero		1024


//--------------------- .nv.shared.reserved.0     --------------------------
	.section	.nv.shared.reserved.0,"aw",@nobits
	.weak		__nv_reservedSMEM_offset_0_alias
	.size		__nv_reservedSMEM_offset_0_alias, 0, 64
	.other		__nv_reservedSMEM_offset_0_alias,@"STO_CUDA_RESERVED_SHARED STV_DEFAULT"
__nv_reservedSMEM_offset_0_alias:
	.zero		0
	.zero		64


//--------------------- .nv.constant0._Z11dot_productPKfS0_Pfi --------------------------
	.section	.nv.constant0._Z11dot_productPKfS0_Pfi,"a",@progbits
	.sectionflags	@""
	.align	4
.nv.constant0._Z11dot_productPKfS0_Pfi:
	.zero		924


//--------------------- SYMBOLS --------------------------

	.type		.nv.reservedSmem.offset0,@object
	.size		.nv.reservedSmem.offset0,0x4
	.type		.nv.reservedSmem.cap,@object
	.size		.nv.reservedSmem.cap,0x4
